//
// Generated by NVIDIA NVVM Compiler
//
// Compiler Build ID: CL-36424714
// Cuda compilation tools, release 13.0, V13.0.88
// Based on NVVM 20.0.0
//

.version 9.0
.target sm_100
.address_size 64

	// .globl	_Z5d_addPfS_S_i

.visible .entry _Z5d_addPfS_S_i(
	.param .u64 .ptr .align 1 _Z5d_addPfS_S_i_param_0,
	.param .u64 .ptr .align 1 _Z5d_addPfS_S_i_param_1,
	.param .u64 .ptr .align 1 _Z5d_addPfS_S_i_param_2,
	.param .u32 _Z5d_addPfS_S_i_param_3
)
{
	.reg .pred 	%p<2>;
	.reg .b32 	%r<6>;
	.reg .b32 	%f<4>;
	.reg .b64 	%rd<11>;

	ld.param.u64 	%rd1, [_Z5d_addPfS_S_i_param_0];
	ld.param.u64 	%rd2, [_Z5d_addPfS_S_i_param_1];
	ld.param.u64 	%rd3, [_Z5d_addPfS_S_i_param_2];
	ld.param.u32 	%r2, [_Z5d_addPfS_S_i_param_3];
	mov.u32 	%r3, %tid.x;
	mov.u32 	%r4, %ctaid.x;
	mov.u32 	%r5, %ntid.x;
	mad.lo.s32 	%r1, %r4, %r5, %r3;
	setp.ge.s32 	%p1, %r1, %r2;
	@%p1 bra 	$L__BB0_2;
	cvta.to.global.u64 	%rd4, %rd1;
	cvta.to.global.u64 	%rd5, %rd2;
	cvta.to.global.u64 	%rd6, %rd3;
	mul.wide.s32 	%rd7, %r1, 4;
	add.s64 	%rd8, %rd4, %rd7;
	ld.global.nc.f32 	%f1, [%rd8];
	add.s64 	%rd9, %rd5, %rd7;
	ld.global.nc.f32 	%f2, [%rd9];
	add.f32 	%f3, %f1, %f2;
	add.s64 	%rd10, %rd6, %rd7;
	st.global.f32 	[%rd10], %f3;
$L__BB0_2:
	ret;

}
	// .globl	_Z5d_mulPfS_S_i
.visible .entry _Z5d_mulPfS_S_i(
	.param .u64 .ptr .align 1 _Z5d_mulPfS_S_i_param_0,
	.param .u64 .ptr .align 1 _Z5d_mulPfS_S_i_param_1,
	.param .u64 .ptr .align 1 _Z5d_mulPfS_S_i_param_2,
	.param .u32 _Z5d_mulPfS_S_i_param_3
)
{
	.reg .pred 	%p<2>;
	.reg .b32 	%r<6>;
	.reg .b32 	%f<4>;
	.reg .b64 	%rd<11>;

	ld.param.u64 	%rd1, [_Z5d_mulPfS_S_i_param_0];
	ld.param.u64 	%rd2, [_Z5d_mulPfS_S_i_param_1];
	ld.param.u64 	%rd3, [_Z5d_mulPfS_S_i_param_2];
	ld.param.u32 	%r2, [_Z5d_mulPfS_S_i_param_3];
	mov.u32 	%r3, %tid.x;
	mov.u32 	%r4, %ctaid.x;
	mov.u32 	%r5, %ntid.x;
	mad.lo.s32 	%r1, %r4, %r5, %r3;
	setp.ge.s32 	%p1, %r1, %r2;
	@%p1 bra 	$L__BB1_2;
	cvta.to.global.u64 	%rd4, %rd1;
	cvta.to.global.u64 	%rd5, %rd2;
	cvta.to.global.u64 	%rd6, %rd3;
	mul.wide.s32 	%rd7, %r1, 4;
	add.s64 	%rd8, %rd4, %rd7;
	ld.global.nc.f32 	%f1, [%rd8];
	add.s64 	%rd9, %rd5, %rd7;
	ld.global.nc.f32 	%f2, [%rd9];
	mul.f32 	%f3, %f1, %f2;
	add.s64 	%rd10, %rd6, %rd7;
	st.global.f32 	[%rd10], %f3;
$L__BB1_2:
	ret;

}


// ===== COMPILED SASS (sm_100) =====

	.target	sm_100

	.elftype	@"ET_EXEC"


//--------------------- .note.nv.tkinfo           --------------------------
	.section	.note.nv.tkinfo,"",@"SHT_NOTE"
	.sectionflags	@"SHF_NOTE_NV_TKINFO"
	.tkinfo
        /*0018*/ 	.word	0x00000002
        /*0030*/ 	.string	""
        /*0030*/ 	.string	"ptxas"
        /*0030*/ 	.string	"Cuda compilation tools, release 13.0, V13.0.88"
        /*0030*/ 	.string	"Build cuda_13.0.r13.0/compiler.36424714_0"
        /*0030*/ 	.string	"-arch sm_100 -m 64 "



//--------------------- .note.nv.cuinfo           --------------------------
	.section	.note.nv.cuinfo,"",@"SHT_NOTE"
	.sectionflags	@"SHF_NOTE_NV_CUINFO"
        /*0018*/ 	.short	0x0002
        /*001a*/ 	.short	0x0064
        /*001c*/ 	.short	0x0082
	.zero		2


//--------------------- .nv.info                  --------------------------
	.section	.nv.info,"",@"SHT_CUDA_INFO"
	.align	4


	//----- nvinfo : EIATTR_REGCOUNT
	.align		4
        /*0000*/ 	.byte	0x04, 0x2f
        /*0002*/ 	.short	(.L_1 - .L_0)
	.align		4
.L_0:
        /*0004*/ 	.word	index@(_Z5d_addPfS_S_i)
        /*0008*/ 	.word	0x0000000c


	//----- nvinfo : EIATTR_FRAME_SIZE
	.align		4
.L_1:
        /*000c*/ 	.byte	0x04, 0x11
        /*000e*/ 	.short	(.L_3 - .L_2)
	.align		4
.L_2:
        /*0010*/ 	.word	index@(_Z5d_addPfS_S_i)
        /*0014*/ 	.word	0x00000000


	//----- nvinfo : EIATTR_REGCOUNT
	.align		4
.L_3:
        /*0018*/ 	.byte	0x04, 0x2f
        /*001a*/ 	.short	(.L_5 - .L_4)
	.align		4
.L_4:
        /*001c*/ 	.word	index@(_Z5d_mulPfS_S_i)
        /*0020*/ 	.word	0x0000000c


	//----- nvinfo : EIATTR_FRAME_SIZE
	.align		4
.L_5:
        /*0024*/ 	.byte	0x04, 0x11
        /*0026*/ 	.short	(.L_7 - .L_6)
	.align		4
.L_6:
        /*0028*/ 	.word	index@(_Z5d_mulPfS_S_i)
        /*002c*/ 	.word	0x00000000


	//----- nvinfo : EIATTR_MIN_STACK_SIZE
	.align		4
.L_7:
        /*0030*/ 	.byte	0x04, 0x12
        /*0032*/ 	.short	(.L_9 - .L_8)
	.align		4
.L_8:
        /*0034*/ 	.word	index@(_Z5d_mulPfS_S_i)
        /*0038*/ 	.word	0x00000000


	//----- nvinfo : EIATTR_MIN_STACK_SIZE
	.align		4
.L_9:
        /*003c*/ 	.byte	0x04, 0x12
        /*003e*/ 	.short	(.L_11 - .L_10)
	.align		4
.L_10:
        /*0040*/ 	.word	index@(_Z5d_addPfS_S_i)
        /*0044*/ 	.word	0x00000000
.L_11:


//--------------------- .nv.compat                --------------------------
	.section	.nv.compat,"",@"SHT_CUDA_COMPAT_INFO"
	.align	4
        /*0000*/ 	.byte	0x02, 0x09, 0x00, 0x00, 0x02, 0x02, 0x01, 0x00, 0x02, 0x05, 0x05, 0x00, 0x03, 0x07, 0x01, 0x01
        /*0010*/ 	.byte	0x02, 0x03, 0x00, 0x00, 0x02, 0x06, 0x01, 0x00, 0x04, 0x0b, 0x08, 0x00, 0x09, 0x00, 0x00, 0x00
        /*0020*/ 	.byte	0x00, 0x00, 0x00, 0x00


//--------------------- .nv.info._Z5d_mulPfS_S_i  --------------------------
	.section	.nv.info._Z5d_mulPfS_S_i,"",@"SHT_CUDA_INFO"
	.sectionflags	@""
	.align	4


	//----- nvinfo : EIATTR_CUDA_API_VERSION
	.align		4
        /*0000*/ 	.byte	0x04, 0x37
        /*0002*/ 	.short	(.L_13 - .L_12)
.L_12:
        /*0004*/ 	.word	0x00000082


	//----- nvinfo : EIATTR_KPARAM_INFO
	.align		4
.L_13:
        /*0008*/ 	.byte	0x04, 0x17
        /*000a*/ 	.short	(.L_15 - .L_14)
.L_14:
        /*000c*/ 	.word	0x00000000
        /*0010*/ 	.short	0x0003
        /*0012*/ 	.short	0x0018
        /*0014*/ 	.byte	0x00, 0xf0, 0x11, 0x00


	//----- nvinfo : EIATTR_KPARAM_INFO
	.align		4
.L_15:
        /*0018*/ 	.byte	0x04, 0x17
        /*001a*/ 	.short	(.L_17 - .L_16)
.L_16:
        /*001c*/ 	.word	0x00000000
        /*0020*/ 	.short	0x0002
        /*0022*/ 	.short	0x0010
        /*0024*/ 	.byte	0x00, 0xf5, 0x21, 0x00


	//----- nvinfo : EIATTR_KPARAM_INFO
	.align		4
.L_17:
        /*0028*/ 	.byte	0x04, 0x17
        /*002a*/ 	.short	(.L_19 - .L_18)
.L_18:
        /*002c*/ 	.word	0x00000000
        /*0030*/ 	.short	0x0001
        /*0032*/ 	.short	0x0008
        /*0034*/ 	.byte	0x00, 0xf5, 0x21, 0x00


	//----- nvinfo : EIATTR_KPARAM_INFO
	.align		4
.L_19:
        /*0038*/ 	.byte	0x04, 0x17
        /*003a*/ 	.short	(.L_21 - .L_20)
.L_20:
        /*003c*/ 	.word	0x00000000
        /*0040*/ 	.short	0x0000
        /*0042*/ 	.short	0x0000
        /*0044*/ 	.byte	0x00, 0xf5, 0x21, 0x00


	//----- nvinfo : EIATTR_SPARSE_MMA_MASK
	.align		4
.L_21:
        /*0048*/ 	.byte	0x03, 0x50
        /*004a*/ 	.short	0x0000


	//----- nvinfo : EIATTR_MAXREG_COUNT
	.align		4
        /*004c*/ 	.byte	0x03, 0x1b
        /*004e*/ 	.short	0x00ff


	//----- nvinfo : EIATTR_MERCURY_ISA_VERSION
	.align		4
        /*0050*/ 	.byte	0x03, 0x5f
        /*0052*/ 	.short	0x0101


	//----- nvinfo : EIATTR_VRC_CTA_INIT_COUNT
	.align		4
        /*0054*/ 	.byte	0x02, 0x4a
	.zero		1
	.zero		1


	//----- nvinfo : EIATTR_EXIT_INSTR_OFFSETS
	.align		4
        /*0058*/ 	.byte	0x04, 0x1c
        /*005a*/ 	.short	(.L_23 - .L_22)


	//   ....[0]....
.L_22:
        /*005c*/ 	.word	0x00000070


	//   ....[1]....
        /*0060*/ 	.word	0x00000130


	//----- nvinfo : EIATTR_CBANK_PARAM_SIZE
	.align		4
.L_23:
        /*0064*/ 	.byte	0x03, 0x19
        /*0066*/ 	.short	0x001c


	//----- nvinfo : EIATTR_PARAM_CBANK
	.align		4
        /*0068*/ 	.byte	0x04, 0x0a
        /*006a*/ 	.short	(.L_25 - .L_24)
	.align		4
.L_24:
        /*006c*/ 	.word	index@(.nv.constant0._Z5d_mulPfS_S_i)
        /*0070*/ 	.short	0x0380
        /*0072*/ 	.short	0x001c


	//----- nvinfo : EIATTR_SW_WAR
	.align		4
.L_25:
        /*0074*/ 	.byte	0x04, 0x36
        /*0076*/ 	.short	(.L_27 - .L_26)
.L_26:
        /*0078*/ 	.word	0x00000008
.L_27:


//--------------------- .nv.info._Z5d_addPfS_S_i  --------------------------
	.section	.nv.info._Z5d_addPfS_S_i,"",@"SHT_CUDA_INFO"
	.sectionflags	@""
	.align	4


	//----- nvinfo : EIATTR_CUDA_API_VERSION
	.align		4
        /*0000*/ 	.byte	0x04, 0x37
        /*0002*/ 	.short	(.L_29 - .L_28)
.L_28:
        /*0004*/ 	.word	0x00000082


	//----- nvinfo : EIATTR_KPARAM_INFO
	.align		4
.L_29:
        /*0008*/ 	.byte	0x04, 0x17
        /*000a*/ 	.short	(.L_31 - .L_30)
.L_30:
        /*000c*/ 	.word	0x00000000
        /*0010*/ 	.short	0x0003
        /*0012*/ 	.short	0x0018
        /*0014*/ 	.byte	0x00, 0xf0, 0x11, 0x00


	//----- nvinfo : EIATTR_KPARAM_INFO
	.align		4
.L_31:
        /*0018*/ 	.byte	0x04, 0x17
        /*001a*/ 	.short	(.L_33 - .L_32)
.L_32:
        /*001c*/ 	.word	0x00000000
        /*0020*/ 	.short	0x0002
        /*0022*/ 	.short	0x0010
        /*0024*/ 	.byte	0x00, 0xf5, 0x21, 0x00


	//----- nvinfo : EIATTR_KPARAM_INFO
	.align		4
.L_33:
        /*0028*/ 	.byte	0x04, 0x17
        /*002a*/ 	.short	(.L_35 - .L_34)
.L_34:
        /*002c*/ 	.word	0x00000000
        /*0030*/ 	.short	0x0001
        /*0032*/ 	.short	0x0008
        /*0034*/ 	.byte	0x00, 0xf5, 0x21, 0x00


	//----- nvinfo : EIATTR_KPARAM_INFO
	.align		4
.L_35:
        /*0038*/ 	.byte	0x04, 0x17
        /*003a*/ 	.short	(.L_37 - .L_36)
.L_36:
        /*003c*/ 	.word	0x00000000
        /*0040*/ 	.short	0x0000
        /*0042*/ 	.short	0x0000
        /*0044*/ 	.byte	0x00, 0xf5, 0x21, 0x00


	//----- nvinfo : EIATTR_SPARSE_MMA_MASK
	.align		4
.L_37:
        /*0048*/ 	.byte	0x03, 0x50
        /*004a*/ 	.short	0x0000


	//----- nvinfo : EIATTR_MAXREG_COUNT
	.align		4
        /*004c*/ 	.byte	0x03, 0x1b
        /*004e*/ 	.short	0x00ff


	//----- nvinfo : EIATTR_MERCURY_ISA_VERSION
	.align		4
        /*0050*/ 	.byte	0x03, 0x5f
        /*0052*/ 	.short	0x0101


	//----- nvinfo : EIATTR_VRC_CTA_INIT_COUNT
	.align		4
        /*0054*/ 	.byte	0x02, 0x4a
	.zero		1
	.zero		1


	//----- nvinfo : EIATTR_EXIT_INSTR_OFFSETS
	.align		4
        /*0058*/ 	.byte	0x04, 0x1c
        /*005a*/ 	.short	(.L_39 - .L_38)


	//   ....[0]....
.L_38:
        /*005c*/ 	.word	0x00000070


	//   ....[1]....
        /*0060*/ 	.word	0x00000130


	//----- nvinfo : EIATTR_CBANK_PARAM_SIZE
	.align		4
.L_39:
        /*0064*/ 	.byte	0x03, 0x19
        /*0066*/ 	.short	0x001c


	//----- nvinfo : EIATTR_PARAM_CBANK
	.align		4
        /*0068*/ 	.byte	0x04, 0x0a
        /*006a*/ 	.short	(.L_41 - .L_40)
	.align		4
.L_40:
        /*006c*/ 	.word	index@(.nv.constant0._Z5d_addPfS_S_i)
        /*0070*/ 	.short	0x0380
        /*0072*/ 	.short	0x001c


	//----- nvinfo : EIATTR_SW_WAR
	.align		4
.L_41:
        /*0074*/ 	.byte	0x04, 0x36
        /*0076*/ 	.short	(.L_43 - .L_42)
.L_42:
        /*0078*/ 	.word	0x00000008
.L_43:


//--------------------- .nv.callgraph             --------------------------
	.section	.nv.callgraph,"",@"SHT_CUDA_CALLGRAPH"
	.align	4
	.sectionentsize	8
	.align		4
        /*0000*/ 	.word	0x00000000
	.align		4
        /*0004*/ 	.word	0xffffffff
	.align		4
        /*0008*/ 	.word	0x00000000
	.align		4
        /*000c*/ 	.word	0xfffffffe
	.align		4
        /*0010*/ 	.word	0x00000000
	.align		4
        /*0014*/ 	.word	0xfffffffd
	.align		4
        /*0018*/ 	.word	0x00000000
	.align		4
        /*001c*/ 	.word	0xfffffffc


//--------------------- .text._Z5d_mulPfS_S_i     --------------------------
	.section	.text._Z5d_mulPfS_S_i,"ax",@progbits
	.align	128
        .global         _Z5d_mulPfS_S_i
        .type           _Z5d_mulPfS_S_i,@function
        .size           _Z5d_mulPfS_S_i,(.L_x_2 - _Z5d_mulPfS_S_i)
        .other          _Z5d_mulPfS_S_i,@"STO_CUDA_ENTRY STV_DEFAULT"
_Z5d_mulPfS_S_i:
.text._Z5d_mulPfS_S_i:
[----:B------:R-:W-:Y:S01]  /*0000*/  LDC R1, c[0x0][0x37c] ;  /* 0x0000df00ff017b82 */ /* 0x000fe20000000800 */
[----:B------:R-:W0:Y:S07]  /*0010*/  S2R R9, SR_TID.X ;  /* 0x0000000000097919 */ /* 0x000e2e0000002100 */
[----:B------:R-:W0:Y:S01]  /*0020*/  S2UR UR4, SR_CTAID.X ;  /* 0x00000000000479c3 */ /* 0x000e220000002500 */
[----:B------:R-:W1:Y:S07]  /*0030*/  LDCU UR5, c[0x0][0x398] ;  /* 0x00007300ff0577ac */ /* 0x000e6e0008000800 */
[----:B------:R-:W0:Y:S02]  /*0040*/  LDC R0, c[0x0][0x360] ;  /* 0x0000d800ff007b82 */ /* 0x000e240000000800 */
[----:B0-----:R-:W-:-:S05]  /*0050*/  IMAD R9, R0, UR4, R9 ;  /* 0x0000000400097c24 */ /* 0x001fca000f8e0209 */
[----:B-1----:R-:W-:-:S13]  /*0060*/  ISETP.GE.AND P0, PT, R9, UR5, PT ;  /* 0x0000000509007c0c */ /* 0x002fda000bf06270 */
[----:B------:R-:W-:Y:S05]  /*0070*/  @P0 EXIT ;  /* 0x000000000000094d */ /* 0x000fea0003800000 */
[----:B------:R-:W0:Y:S01]  /*0080*/  LDC.64 R2, c[0x0][0x380] ;  /* 0x0000e000ff027b82 */ /* 0x000e220000000a00 */
[----:B------:R-:W1:Y:S07]  /*0090*/  LDCU.64 UR4, c[0x0][0x358] ;  /* 0x00006b00ff0477ac */ /* 0x000e6e0008000a00 */
[----:B------:R-:W2:Y:S08]  /*00a0*/  LDC.64 R4, c[0x0][0x388] ;  /* 0x0000e200ff047b82 */ /* 0x000eb00000000a00 */
[----:B------:R-:W3:Y:S01]  /*00b0*/  LDC.64 R6, c[0x0][0x390] ;  /* 0x0000e400ff067b82 */ /* 0x000ee20000000a00 */
[----:B0-----:R-:W-:-:S06]  /*00c0*/  IMAD.WIDE R2, R9, 0x4, R2 ;  /* 0x0000000409027825 */ /* 0x001fcc00078e0202 */
[----:B-1----:R-:W4:Y:S01]  /*00d0*/  LDG.E.CONSTANT R2, desc[UR4][R2.64] ;  /* 0x0000000402027981 */ /* 0x002f22000c1e9900 */
[----:B--2---:R-:W-:-:S06]  /*00e0*/  IMAD.WIDE R4, R9, 0x4, R4 ;  /* 0x0000000409047825 */ /* 0x004fcc00078e0204 */
[----:B------:R-:W4:Y:S01]  /*00f0*/  LDG.E.CONSTANT R5, desc[UR4][R4.64] ;  /* 0x0000000404057981 */ /* 0x000f22000c1e9900 */
[----:B---3--:R-:W-:-:S04]  /*0100*/  IMAD.WIDE R6, R9, 0x4, R6 ;  /* 0x0000000409067825 */ /* 0x008fc800078e0206 */
[----:B----4-:R-:W-:-:S05]  /*0110*/  FMUL R9, R2, R5 ;  /* 0x0000000502097220 */ /* 0x010fca0000400000 */
[----:B------:R-:W-:Y:S01]  /*0120*/  STG.E desc[UR4][R6.64], R9 ;  /* 0x0000000906007986 */ /* 0x000fe2000c101904 */
[----:B------:R-:W-:Y:S05]  /*0130*/  EXIT ;  /* 0x000000000000794d */ /* 0x000fea0003800000 */
.L_x_0:
[----:B------:R-:W-:-:S00]  /*0140*/  BRA `(.L_x_0) ;  /* 0xfffffffc00fc7947 */ /* 0x000fc0000383ffff */
[----:B------:R-:W-:-:S00]  /*0150*/  NOP ;  /* 0x0000000000007918 */ /* 0x000fc00000000000 */
        /* <DEDUP_REMOVED lines=10> */
.L_x_2:


//--------------------- .text._Z5d_addPfS_S_i     --------------------------
	.section	.text._Z5d_addPfS_S_i,"ax",@progbits
	.align	128
        .global         _Z5d_addPfS_S_i
        .type           _Z5d_addPfS_S_i,@function
        .size           _Z5d_addPfS_S_i,(.L_x_3 - _Z5d_addPfS_S_i)
        .other          _Z5d_addPfS_S_i,@"STO_CUDA_ENTRY STV_DEFAULT"
_Z5d_addPfS_S_i:
.text._Z5d_addPfS_S_i:
        /* <DEDUP_REMOVED lines=17> */
[----:B----4-:R-:W-:-:S05]  /*0110*/  FADD R9, R2, R5 ;  /* 0x0000000502097221 */ /* 0x010fca0000000000 */
[----:B------:R-:W-:Y:S01]  /*0120*/  STG.E desc[UR4][R6.64], R9 ;  /* 0x0000000906007986 */ /* 0x000fe2000c101904 */
[----:B------:R-:W-:Y:S05]  /*0130*/  EXIT ;  /* 0x000000000000794d */ /* 0x000fea0003800000 */
.L_x_1:
        /* <DEDUP_REMOVED lines=12> */
.L_x_3:


//--------------------- .nv.shared.reserved.0     --------------------------
	.section	.nv.shared.reserved.0,"aw",@nobits
	.weak		__nv_reservedSMEM_offset_0_alias
	.size		__nv_reservedSMEM_offset_0_alias, 0, 64
	.other		__nv_reservedSMEM_offset_0_alias,@"STO_CUDA_RESERVED_SHARED STV_DEFAULT"
__nv_reservedSMEM_offset_0_alias:
	.zero		0
	.zero		64


//--------------------- .nv.constant0._Z5d_mulPfS_S_i --------------------------
	.section	.nv.constant0._Z5d_mulPfS_S_i,"a",@progbits
	.sectionflags	@""
	.align	4
.nv.constant0._Z5d_mulPfS_S_i:
	.zero		924


//--------------------- .nv.constant0._Z5d_addPfS_S_i --------------------------
	.section	.nv.constant0._Z5d_addPfS_S_i,"a",@progbits
	.sectionflags	@""
	.align	4
.nv.constant0._Z5d_addPfS_S_i:
	.zero		924


//--------------------- SYMBOLS --------------------------

	.type		.nv.reservedSmem.offset0,@object
	.size		.nv.reservedSmem.offset0,0x4
